//
// Generated by NVIDIA NVVM Compiler
//
// Compiler Build ID: CL-36424714
// Cuda compilation tools, release 13.0, V13.0.88
// Based on NVVM 20.0.0
//

.version 9.0
.target sm_100
.address_size 64

	// .globl	_Z13stepBoardCudaPiS_

.visible .entry _Z13stepBoardCudaPiS_(
	.param .u64 .ptr .align 1 _Z13stepBoardCudaPiS__param_0,
	.param .u64 .ptr .align 1 _Z13stepBoardCudaPiS__param_1
)
{
	.reg .pred 	%p<26>;
	.reg .b32 	%r<63>;
	.reg .b64 	%rd<30>;

	ld.param.u64 	%rd3, [_Z13stepBoardCudaPiS__param_0];
	ld.param.u64 	%rd2, [_Z13stepBoardCudaPiS__param_1];
	cvta.to.global.u64 	%rd1, %rd3;
	mov.u32 	%r1, %ctaid.x;
	mov.u32 	%r2, %tid.x;
	setp.eq.s32 	%p3, %r1, 0;
	mov.b32 	%r59, 0;
	@%p3 bra 	$L__BB0_2;
	shl.b32 	%r20, %r1, 8;
	add.s32 	%r21, %r20, %r2;
	add.s32 	%r22, %r21, -256;
	mul.wide.u32 	%rd4, %r22, 4;
	add.s64 	%rd5, %rd1, %rd4;
	ld.global.u32 	%r59, [%rd5];
	setp.gt.u32 	%p5, %r1, 254;
	mov.pred 	%p24, 0;
	@%p5 bra 	$L__BB0_3;
$L__BB0_2:
	shl.b32 	%r23, %r1, 8;
	add.s32 	%r24, %r23, %r2;
	add.s32 	%r25, %r24, 256;
	mul.wide.u32 	%rd6, %r25, 4;
	add.s64 	%rd7, %rd1, %rd6;
	ld.global.u32 	%r26, [%rd7];
	add.s32 	%r59, %r26, %r59;
	mov.pred 	%p24, -1;
$L__BB0_3:
	setp.eq.s32 	%p7, %r2, 0;
	@%p7 bra 	$L__BB0_5;
	shl.b32 	%r27, %r1, 8;
	add.s32 	%r28, %r2, %r27;
	add.s32 	%r29, %r28, -1;
	mul.wide.u32 	%rd8, %r29, 4;
	add.s64 	%rd9, %rd1, %rd8;
	ld.global.u32 	%r30, [%rd9];
	add.s32 	%r59, %r30, %r59;
	setp.gt.u32 	%p9, %r2, 254;
	mov.pred 	%p25, 0;
	@%p9 bra 	$L__BB0_6;
$L__BB0_5:
	shl.b32 	%r31, %r1, 8;
	add.s32 	%r32, %r31, %r2;
	mul.wide.u32 	%rd10, %r32, 4;
	add.s64 	%rd11, %rd1, %rd10;
	ld.global.u32 	%r33, [%rd11+4];
	add.s32 	%r59, %r33, %r59;
	mov.pred 	%p25, -1;
$L__BB0_6:
	setp.eq.s32 	%p11, %r1, 0;
	setp.eq.s32 	%p12, %r2, 0;
	or.pred  	%p13, %p11, %p12;
	@%p13 bra 	$L__BB0_8;
	shl.b32 	%r34, %r1, 8;
	add.s32 	%r35, %r34, %r2;
	add.s32 	%r36, %r35, -257;
	mul.wide.u32 	%rd12, %r36, 4;
	add.s64 	%rd13, %rd1, %rd12;
	ld.global.u32 	%r37, [%rd13];
	add.s32 	%r59, %r37, %r59;
$L__BB0_8:
	setp.eq.s32 	%p14, %r1, 0;
	not.pred 	%p15, %p25;
	or.pred  	%p16, %p14, %p15;
	@%p16 bra 	$L__BB0_10;
	shl.b32 	%r38, %r1, 8;
	add.s32 	%r39, %r38, -256;
	cvt.u64.u32 	%rd14, %r39;
	cvt.u64.u32 	%rd15, %r2;
	add.s64 	%rd16, %rd14, %rd15;
	shl.b64 	%rd17, %rd16, 2;
	add.s64 	%rd18, %rd1, %rd17;
	ld.global.u32 	%r40, [%rd18+4];
	add.s32 	%r59, %r40, %r59;
$L__BB0_10:
	setp.eq.s32 	%p17, %r2, 0;
	not.pred 	%p18, %p24;
	or.pred  	%p19, %p17, %p18;
	@%p19 bra 	$L__BB0_12;
	shl.b32 	%r41, %r1, 8;
	add.s32 	%r42, %r41, %r2;
	add.s32 	%r43, %r42, 255;
	mul.wide.u32 	%rd19, %r43, 4;
	add.s64 	%rd20, %rd1, %rd19;
	ld.global.u32 	%r44, [%rd20];
	add.s32 	%r59, %r44, %r59;
$L__BB0_12:
	and.pred  	%p20, %p24, %p25;
	not.pred 	%p21, %p20;
	@%p21 bra 	$L__BB0_14;
	shl.b32 	%r45, %r1, 8;
	add.s32 	%r46, %r45, 256;
	cvt.u64.u32 	%rd21, %r46;
	cvt.u64.u32 	%rd22, %r2;
	add.s64 	%rd23, %rd21, %rd22;
	shl.b64 	%rd24, %rd23, 2;
	add.s64 	%rd25, %rd1, %rd24;
	ld.global.u32 	%r47, [%rd25+4];
	add.s32 	%r59, %r47, %r59;
$L__BB0_14:
	shl.b32 	%r48, %r1, 8;
	add.s32 	%r49, %r48, %r2;
	mul.wide.u32 	%rd26, %r49, 4;
	add.s64 	%rd27, %rd1, %rd26;
	ld.global.u32 	%r50, [%rd27];
	setp.eq.s32 	%p22, %r50, 0;
	and.b32  	%r51, %r59, -2;
	selp.b32 	%r52, %r59, %r51, %p22;
	selp.b32 	%r53, 3, 2, %p22;
	cvta.to.global.u64 	%rd28, %rd2;
	setp.eq.s32 	%p23, %r52, %r53;
	selp.u32 	%r54, 1, 0, %p23;
	add.s64 	%rd29, %rd28, %rd26;
	st.global.u32 	[%rd29], %r54;
	ret;

}


// ===== COMPILED SASS (sm_100) =====

	.target	sm_100

	.elftype	@"ET_EXEC"


//--------------------- .note.nv.tkinfo           --------------------------
	.section	.note.nv.tkinfo,"",@"SHT_NOTE"
	.sectionflags	@"SHF_NOTE_NV_TKINFO"
	.tkinfo
        /*0018*/ 	.word	0x00000002
        /*0030*/ 	.string	""
        /*0030*/ 	.string	"ptxas"
        /*0030*/ 	.string	"Cuda compilation tools, release 13.0, V13.0.88"
        /*0030*/ 	.string	"Build cuda_13.0.r13.0/compiler.36424714_0"
        /*0030*/ 	.string	"-arch sm_100 -m 64 "



//--------------------- .note.nv.cuinfo           --------------------------
	.section	.note.nv.cuinfo,"",@"SHT_NOTE"
	.sectionflags	@"SHF_NOTE_NV_CUINFO"
        /*0018*/ 	.short	0x0002
        /*001a*/ 	.short	0x0064
        /*001c*/ 	.short	0x0082
	.zero		2


//--------------------- .nv.info                  --------------------------
	.section	.nv.info,"",@"SHT_CUDA_INFO"
	.align	4


	//----- nvinfo : EIATTR_REGCOUNT
	.align		4
        /*0000*/ 	.byte	0x04, 0x2f
        /*0002*/ 	.short	(.L_1 - .L_0)
	.align		4
.L_0:
        /*0004*/ 	.word	index@(_Z13stepBoardCudaPiS_)
        /*0008*/ 	.word	0x00000012


	//----- nvinfo : EIATTR_FRAME_SIZE
	.align		4
.L_1:
        /*000c*/ 	.byte	0x04, 0x11
        /*000e*/ 	.short	(.L_3 - .L_2)
	.align		4
.L_2:
        /*0010*/ 	.word	index@(_Z13stepBoardCudaPiS_)
        /*0014*/ 	.word	0x00000000


	//----- nvinfo : EIATTR_MIN_STACK_SIZE
	.align		4
.L_3:
        /*0018*/ 	.byte	0x04, 0x12
        /*001a*/ 	.short	(.L_5 - .L_4)
	.align		4
.L_4:
        /*001c*/ 	.word	index@(_Z13stepBoardCudaPiS_)
        /*0020*/ 	.word	0x00000000
.L_5:


//--------------------- .nv.compat                --------------------------
	.section	.nv.compat,"",@"SHT_CUDA_COMPAT_INFO"
	.align	4
        /*0000*/ 	.byte	0x02, 0x09, 0x00, 0x00, 0x02, 0x02, 0x01, 0x00, 0x02, 0x05, 0x05, 0x00, 0x03, 0x07, 0x01, 0x01
        /*0010*/ 	.byte	0x02, 0x03, 0x00, 0x00, 0x02, 0x06, 0x01, 0x00, 0x04, 0x0b, 0x08, 0x00, 0x09, 0x00, 0x00, 0x00
        /*0020*/ 	.byte	0x00, 0x00, 0x00, 0x00


//--------------------- .nv.info._Z13stepBoardCudaPiS_ --------------------------
	.section	.nv.info._Z13stepBoardCudaPiS_,"",@"SHT_CUDA_INFO"
	.sectionflags	@""
	.align	4


	//----- nvinfo : EIATTR_CUDA_API_VERSION
	.align		4
        /*0000*/ 	.byte	0x04, 0x37
        /*0002*/ 	.short	(.L_7 - .L_6)
.L_6:
        /*0004*/ 	.word	0x00000082


	//----- nvinfo : EIATTR_KPARAM_INFO
	.align		4
.L_7:
        /*0008*/ 	.byte	0x04, 0x17
        /*000a*/ 	.short	(.L_9 - .L_8)
.L_8:
        /*000c*/ 	.word	0x00000000
        /*0010*/ 	.short	0x0001
        /*0012*/ 	.short	0x0008
        /*0014*/ 	.byte	0x00, 0xf5, 0x21, 0x00


	//----- nvinfo : EIATTR_KPARAM_INFO
	.align		4
.L_9:
        /*0018*/ 	.byte	0x04, 0x17
        /*001a*/ 	.short	(.L_11 - .L_10)
.L_10:
        /*001c*/ 	.word	0x00000000
        /*0020*/ 	.short	0x0000
        /*0022*/ 	.short	0x0000
        /*0024*/ 	.byte	0x00, 0xf5, 0x21, 0x00


	//----- nvinfo : EIATTR_SPARSE_MMA_MASK
	.align		4
.L_11:
        /*0028*/ 	.byte	0x03, 0x50
        /*002a*/ 	.short	0x0000


	//----- nvinfo : EIATTR_MAXREG_COUNT
	.align		4
        /*002c*/ 	.byte	0x03, 0x1b
        /*002e*/ 	.short	0x00ff


	//----- nvinfo : EIATTR_MERCURY_ISA_VERSION
	.align		4
        /*0030*/ 	.byte	0x03, 0x5f
        /*0032*/ 	.short	0x0101


	//----- nvinfo : EIATTR_VRC_CTA_INIT_COUNT
	.align		4
        /*0034*/ 	.byte	0x02, 0x4a
	.zero		1
	.zero		1


	//----- nvinfo : EIATTR_EXIT_INSTR_OFFSETS
	.align		4
        /*0038*/ 	.byte	0x04, 0x1c
        /*003a*/ 	.short	(.L_13 - .L_12)


	//   ....[0]....
.L_12:
        /*003c*/ 	.word	0x00000550


	//----- nvinfo : EIATTR_CRS_STACK_SIZE
	.align		4
.L_13:
        /*0040*/ 	.byte	0x04, 0x1e
        /*0042*/ 	.short	(.L_15 - .L_14)
.L_14:
        /*0044*/ 	.word	0x00000000


	//----- nvinfo : EIATTR_CBANK_PARAM_SIZE
	.align		4
.L_15:
        /*0048*/ 	.byte	0x03, 0x19
        /*004a*/ 	.short	0x0010


	//----- nvinfo : EIATTR_PARAM_CBANK
	.align		4
        /*004c*/ 	.byte	0x04, 0x0a
        /*004e*/ 	.short	(.L_17 - .L_16)
	.align		4
.L_16:
        /*0050*/ 	.word	index@(.nv.constant0._Z13stepBoardCudaPiS_)
        /*0054*/ 	.short	0x0380
        /*0056*/ 	.short	0x0010


	//----- nvinfo : EIATTR_SW_WAR
	.align		4
.L_17:
        /*0058*/ 	.byte	0x04, 0x36
        /*005a*/ 	.short	(.L_19 - .L_18)
.L_18:
        /*005c*/ 	.word	0x00000008
.L_19:


//--------------------- .nv.callgraph             --------------------------
	.section	.nv.callgraph,"",@"SHT_CUDA_CALLGRAPH"
	.align	4
	.sectionentsize	8
	.align		4
        /*0000*/ 	.word	0x00000000
	.align		4
        /*0004*/ 	.word	0xffffffff
	.align		4
        /*0008*/ 	.word	0x00000000
	.align		4
        /*000c*/ 	.word	0xfffffffe
	.align		4
        /*0010*/ 	.word	0x00000000
	.align		4
        /*0014*/ 	.word	0xfffffffd
	.align		4
        /*0018*/ 	.word	0x00000000
	.align		4
        /*001c*/ 	.word	0xfffffffc


//--------------------- .text._Z13stepBoardCudaPiS_ --------------------------
	.section	.text._Z13stepBoardCudaPiS_,"ax",@progbits
	.align	128
        .global         _Z13stepBoardCudaPiS_
        .type           _Z13stepBoardCudaPiS_,@function
        .size           _Z13stepBoardCudaPiS_,(.L_x_7 - _Z13stepBoardCudaPiS_)
        .other          _Z13stepBoardCudaPiS_,@"STO_CUDA_ENTRY STV_DEFAULT"
_Z13stepBoardCudaPiS_:
.text._Z13stepBoardCudaPiS_:
[----:B------:R-:W-:Y:S01]  /*0000*/  LDC R1, c[0x0][0x37c] ;  /* 0x0000df00ff017b82 */ /* 0x000fe20000000800 */
[----:B------:R-:W0:Y:S01]  /*0010*/  S2R R12, SR_CTAID.X ;  /* 0x00000000000c7919 */ /* 0x000e220000002500 */
[----:B------:R-:W1:Y:S01]  /*0020*/  LDCU.64 UR4, c[0x0][0x358] ;  /* 0x00006b00ff0477ac */ /* 0x000e620008000a00 */
[----:B------:R-:W-:Y:S01]  /*0030*/  IMAD.MOV.U32 R4, RZ, RZ, RZ ;  /* 0x000000ffff047224 */ /* 0x000fe200078e00ff */
[----:B------:R-:W2:Y:S01]  /*0040*/  S2R R5, SR_TID.X ;  /* 0x0000000000057919 */ /* 0x000ea20000002100 */
[----:B0-----:R-:W-:-:S13]  /*0050*/  ISETP.NE.AND P0, PT, R12, RZ, PT ;  /* 0x000000ff0c00720c */ /* 0x001fda0003f05270 */
[----:B-12---:R-:W-:Y:S05]  /*0060*/  @!P0 BRA `(.L_x_0) ;  /* 0x0000000000288947 */ /* 0x006fea0003800000 */
[----:B------:R-:W0:Y:S01]  /*0070*/  LDCU.64 UR6, c[0x0][0x380] ;  /* 0x00007000ff0677ac */ /* 0x000e220008000a00 */
[----:B------:R-:W-:-:S04]  /*0080*/  IMAD R0, R12, 0x100, R5 ;  /* 0x000001000c007824 */ /* 0x000fc800078e0205 */
[----:B------:R-:W-:Y:S02]  /*0090*/  VIADD R7, R0, 0xffffff00 ;  /* 0xffffff0000077836 */ /* 0x000fe40000000000 */
[----:B0-----:R-:W-:Y:S02]  /*00a0*/  IMAD.U32 R2, RZ, RZ, UR6 ;  /* 0x00000006ff027e24 */ /* 0x001fe4000f8e00ff */
[----:B------:R-:W-:Y:S02]  /*00b0*/  IMAD.U32 R3, RZ, RZ, UR7 ;  /* 0x00000007ff037e24 */ /* 0x000fe4000f8e00ff */
[----:B------:R-:W-:-:S05]  /*00c0*/  IMAD.WIDE.U32 R6, R7, 0x4, R2 ;  /* 0x0000000407067825 */ /* 0x000fca00078e0002 */
[----:B------:R0:W5:Y:S01]  /*00d0*/  LDG.E R4, desc[UR4][R6.64] ;  /* 0x0000000406047981 */ /* 0x000162000c1e1900 */
[----:B------:R-:W-:Y:S02]  /*00e0*/  ISETP.GT.U32.AND P1, PT, R12, 0xfe, PT ;  /* 0x000000fe0c00780c */ /* 0x000fe40003f24070 */
[----:B------:R-:W-:-:S11]  /*00f0*/  PLOP3.LUT P0, PT, PT, PT, PT, 0x8, 0x80 ;  /* 0x000000000080781c */ /* 0x000fd60003f0e170 */
[----:B0-----:R-:W-:Y:S05]  /*0100*/  @P1 BRA `(.L_x_1) ;  /* 0x0000000000241947 */ /* 0x001fea0003800000 */
.L_x_0:
[----:B------:R-:W0:Y:S01]  /*0110*/  LDCU.64 UR6, c[0x0][0x380] ;  /* 0x00007000ff0677ac */ /* 0x000e220008000a00 */
[----:B------:R-:W-:-:S05]  /*0120*/  LEA R0, R12, R5, 0x8 ;  /* 0x000000050c007211 */ /* 0x000fca00078e40ff */
[----:B------:R-:W-:Y:S02]  /*0130*/  VIADD R7, R0, 0x100 ;  /* 0x0000010000077836 */ /* 0x000fe40000000000 */
[----:B0-----:R-:W-:Y:S02]  /*0140*/  IMAD.U32 R2, RZ, RZ, UR6 ;  /* 0x00000006ff027e24 */ /* 0x001fe4000f8e00ff */
[----:B------:R-:W-:Y:S02]  /*0150*/  IMAD.U32 R3, RZ, RZ, UR7 ;  /* 0x00000007ff037e24 */ /* 0x000fe4000f8e00ff */
[----:B------:R-:W-:-:S06]  /*0160*/  IMAD.WIDE.U32 R6, R7, 0x4, R2 ;  /* 0x0000000407067825 */ /* 0x000fcc00078e0002 */
[----:B------:R-:W2:Y:S01]  /*0170*/  LDG.E R7, desc[UR4][R6.64] ;  /* 0x0000000406077981 */ /* 0x000ea2000c1e1900 */
[----:B------:R-:W-:Y:S01]  /*0180*/  PLOP3.LUT P0, PT, PT, PT, PT, 0x80, 0x8 ;  /* 0x000000000008781c */ /* 0x000fe20003f0f070 */
[----:B--2--5:R-:W-:-:S12]  /*0190*/  IMAD.IADD R4, R7, 0x1, R4 ;  /* 0x0000000107047824 */ /* 0x024fd800078e0204 */
.L_x_1:
[----:B------:R-:W-:Y:S01]  /*01a0*/  ISETP.NE.AND P2, PT, R5, RZ, PT ;  /* 0x000000ff0500720c */ /* 0x000fe20003f45270 */
[----:B------:R-:W-:Y:S04]  /*01b0*/  BSSY.RECONVERGENT B0, `(.L_x_2) ;  /* 0x0000010000007945 */ /* 0x000fe80003800200 */
[----:B------:R-:W-:Y:S08]  /*01c0*/  BSSY.RELIABLE B1, `(.L_x_3) ;  /* 0x000000a000017945 */ /* 0x000ff00003800100 */
[----:B------:R-:W-:Y:S05]  /*01d0*/  @!P2 BRA `(.L_x_4) ;  /* 0x000000000020a947 */ /* 0x000fea0003800000 */
[----:B------:R-:W-:-:S05]  /*01e0*/  IADD3 R7, PT, PT, R0, -0x1, RZ ;  /* 0xffffffff00077810 */ /* 0x000fca0007ffe0ff */
[----:B------:R-:W-:-:S06]  /*01f0*/  IMAD.WIDE.U32 R6, R7, 0x4, R2 ;  /* 0x0000000407067825 */ /* 0x000fcc00078e0002 */
[----:B------:R-:W2:Y:S01]  /*0200*/  LDG.E R7, desc[UR4][R6.64] ;  /* 0x0000000406077981 */ /* 0x000ea2000c1e1900 */
[----:B------:R-:W-:Y:S02]  /*0210*/  ISETP.GT.U32.AND P3, PT, R5, 0xfe, PT ;  /* 0x000000fe0500780c */ /* 0x000fe40003f64070 */
[----:B------:R-:W-:-:S11]  /*0220*/  PLOP3.LUT P1, PT, PT, PT, PT, 0x8, 0x80 ;  /* 0x000000000080781c */ /* 0x000fd60003f2e170 */
[----:B------:R-:W-:Y:S05]  /*0230*/  @P3 BREAK.RELIABLE B1 ;  /* 0x0000000000013942 */ /* 0x000fea0003800100 */
[----:B--2--5:R-:W-:Y:S01]  /*0240*/  IMAD.IADD R4, R4, 0x1, R7 ;  /* 0x0000000104047824 */ /* 0x024fe200078e0207 */
[----:B------:R-:W-:Y:S06]  /*0250*/  @P3 BRA `(.L_x_5) ;  /* 0x0000000000143947 */ /* 0x000fec0003800000 */
.L_x_4:
[----:B------:R-:W-:Y:S05]  /*0260*/  BSYNC.RELIABLE B1 ;  /* 0x0000000000017941 */ /* 0x000fea0003800100 */
.L_x_3:
[----:B------:R-:W-:-:S06]  /*0270*/  IMAD.WIDE.U32 R6, R0, 0x4, R2 ;  /* 0x0000000400067825 */ /* 0x000fcc00078e0002 */
[----:B------:R-:W2:Y:S01]  /*0280*/  LDG.E R7, desc[UR4][R6.64+0x4] ;  /* 0x0000040406077981 */ /* 0x000ea2000c1e1900 */
[----:B------:R-:W-:Y:S01]  /*0290*/  PLOP3.LUT P1, PT, PT, PT, PT, 0x80, 0x8 ;  /* 0x000000000008781c */ /* 0x000fe20003f2f070 */
[----:B--2--5:R-:W-:-:S12]  /*02a0*/  IMAD.IADD R4, R7, 0x1, R4 ;  /* 0x0000000107047824 */ /* 0x024fd800078e0204 */
.L_x_5:
[----:B------:R-:W-:Y:S05]  /*02b0*/  BSYNC.RECONVERGENT B0 ;  /* 0x0000000000007941 */ /* 0x000fea0003800200 */
.L_x_2:
[----:B------:R-:W-:Y:S05]  /*02c0*/  WARPSYNC.ALL ;  /* 0x0000000000007948 */ /* 0x000fea0003800000 */
[C---:B------:R-:W-:Y:S02]  /*02d0*/  ISETP.EQ.OR P3, PT, R12.reuse, RZ, !P1 ;  /* 0x000000ff0c00720c */ /* 0x040fe40004f62670 */
[----:B------:R-:W-:Y:S02]  /*02e0*/  PLOP3.LUT P1, PT, P0, P1, PT, 0x80, 0x8 ;  /* 0x000000000008781c */ /* 0x000fe40000723070 */
[----:B------:R-:W-:Y:S02]  /*02f0*/  ISETP.EQ.OR P2, PT, R12, RZ, !P2 ;  /* 0x000000ff0c00720c */ /* 0x000fe40005742670 */
[----:B------:R-:W-:-:S07]  /*0300*/  ISETP.EQ.OR P0, PT, R5, RZ, !P0 ;  /* 0x000000ff0500720c */ /* 0x000fce0004702670 */
[----:B------:R-:W0:Y:S01]  /*0310*/  @!P3 LDC.64 R8, c[0x0][0x380] ;  /* 0x0000e000ff08bb82 */ /* 0x000e220000000a00 */
[C---:B------:R-:W-:Y:S02]  /*0320*/  @!P3 LEA R10, R12.reuse, 0xffffff00, 0x8 ;  /* 0xffffff000c0ab811 */ /* 0x040fe400078e40ff */
[----:B------:R-:W-:Y:S01]  /*0330*/  @P1 LEA R12, R12, 0x100, 0x8 ;  /* 0x000001000c0c1811 */ /* 0x000fe200078e40ff */
[----:B------:R-:W-:Y:S01]  /*0340*/  @!P2 VIADD R11, R0, 0xfffffeff ;  /* 0xfffffeff000ba836 */ /* 0x000fe20000000000 */
[-C--:B------:R-:W-:Y:S01]  /*0350*/  @!P3 IADD3 R14, P4, PT, R10, R5.reuse, RZ ;  /* 0x000000050a0eb210 */ /* 0x080fe20007f9e0ff */
[----:B------:R-:W-:Y:S01]  /*0360*/  @!P0 VIADD R13, R0, 0xff ;  /* 0x000000ff000d8836 */ /* 0x000fe20000000000 */
[----:B------:R-:W-:Y:S01]  /*0370*/  @P1 IADD3 R5, P5, PT, R12, R5, RZ ;  /* 0x000000050c051210 */ /* 0x000fe20007fbe0ff */
[----:B------:R-:W1:Y:S01]  /*0380*/  @P1 LDC.64 R6, c[0x0][0x380] ;  /* 0x0000e000ff061b82 */ /* 0x000e620000000a00 */
[----:B------:R-:W-:Y:S01]  /*0390*/  @!P3 IADD3.X R15, PT, PT, RZ, RZ, RZ, P4, !PT ;  /* 0x000000ffff0fb210 */ /* 0x000fe200027fe4ff */
[----:B------:R-:W-:-:S04]  /*03a0*/  @!P2 IMAD.WIDE.U32 R10, R11, 0x4, R2 ;  /* 0x000000040b0aa825 */ /* 0x000fc800078e0002 */
[----:B------:R-:W-:Y:S02]  /*03b0*/  @!P0 IMAD.WIDE.U32 R12, R13, 0x4, R2 ;  /* 0x000000040d0c8825 */ /* 0x000fe400078e0002 */
[----:B------:R-:W2:Y:S04]  /*03c0*/  @!P2 LDG.E R11, desc[UR4][R10.64] ;  /* 0x000000040a0ba981 */ /* 0x000ea8000c1e1900 */
[----:B------:R-:W3:Y:S01]  /*03d0*/  @!P0 LDG.E R13, desc[UR4][R12.64] ;  /* 0x000000040c0d8981 */ /* 0x000ee2000c1e1900 */
[----:B0-----:R-:W-:-:S04]  /*03e0*/  @!P3 LEA R8, P4, R14, R8, 0x2 ;  /* 0x000000080e08b211 */ /* 0x001fc800078810ff */
[----:B------:R-:W-:Y:S01]  /*03f0*/  @!P3 LEA.HI.X R9, R14, R9, R15, 0x2, P4 ;  /* 0x000000090e09b211 */ /* 0x000fe200020f140f */
[----:B------:R-:W-:Y:S01]  /*0400*/  IMAD.WIDE.U32 R14, R0, 0x4, R2 ;  /* 0x00000004000e7825 */ /* 0x000fe200078e0002 */
[----:B-1----:R-:W-:-:S03]  /*0410*/  @P1 LEA R6, P4, R5, R6, 0x2 ;  /* 0x0000000605061211 */ /* 0x002fc600078810ff */
[----:B------:R-:W-:Y:S01]  /*0420*/  @P1 IMAD.X R2, RZ, RZ, RZ, P5 ;  /* 0x000000ffff021224 */ /* 0x000fe200028e06ff */
[----:B------:R-:W4:Y:S04]  /*0430*/  @!P3 LDG.E R9, desc[UR4][R8.64+0x4] ;  /* 0x000004040809b981 */ /* 0x000f28000c1e1900 */
[----:B------:R-:W-:Y:S01]  /*0440*/  @P1 LEA.HI.X R7, R5, R7, R2, 0x2, P4 ;  /* 0x0000000705071211 */ /* 0x000fe200020f1402 */
[----:B------:R-:W5:Y:S01]  /*0450*/  LDG.E R14, desc[UR4][R14.64] ;  /* 0x000000040e0e7981 */ /* 0x000f62000c1e1900 */
[----:B------:R-:W0:Y:S04]  /*0460*/  LDC.64 R2, c[0x0][0x388] ;  /* 0x0000e200ff027b82 */ /* 0x000e280000000a00 */
[----:B------:R-:W5:Y:S01]  /*0470*/  @P1 LDG.E R7, desc[UR4][R6.64+0x4] ;  /* 0x0000040406071981 */ /* 0x000f62000c1e1900 */
[----:B------:R-:W-:-:S02]  /*0480*/  IMAD.MOV.U32 R5, RZ, RZ, 0x3 ;  /* 0x00000003ff057424 */ /* 0x000fc400078e00ff */
[----:B0-----:R-:W-:-:S04]  /*0490*/  IMAD.WIDE.U32 R2, R0, 0x4, R2 ;  /* 0x0000000400027825 */ /* 0x001fc800078e0002 */
[----:B--2---:R-:W-:-:S04]  /*04a0*/  @!P2 IMAD.IADD R4, R4, 0x1, R11 ;  /* 0x000000010404a824 */ /* 0x004fc800078e020b */
[----:B----4-:R-:W-:-:S04]  /*04b0*/  @!P3 IMAD.IADD R4, R4, 0x1, R9 ;  /* 0x000000010404b824 */ /* 0x010fc800078e0209 */
[----:B---3--:R-:W-:Y:S01]  /*04c0*/  @!P0 IMAD.IADD R4, R4, 0x1, R13 ;  /* 0x0000000104048824 */ /* 0x008fe200078e020d */
[----:B-----5:R-:W-:-:S04]  /*04d0*/  ISETP.NE.AND P2, PT, R14, RZ, PT ;  /* 0x000000ff0e00720c */ /* 0x020fc80003f45270 */
[----:B------:R-:W-:-:S05]  /*04e0*/  @P1 IADD3 R4, PT, PT, R4, R7, RZ ;  /* 0x0000000704041210 */ /* 0x000fca0007ffe0ff */
[----:B------:R-:W-:Y:S01]  /*04f0*/  IMAD.MOV.U32 R9, RZ, RZ, R4 ;  /* 0x000000ffff097224 */ /* 0x000fe200078e0004 */
[----:B------:R-:W-:-:S04]  /*0500*/  SEL R4, R5, 0x2, !P2 ;  /* 0x0000000205047807 */ /* 0x000fc80005000000 */
[----:B------:R-:W-:-:S04]  /*0510*/  @P2 LOP3.LUT R9, R9, 0xfffffffe, RZ, 0xc0, !PT ;  /* 0xfffffffe09092812 */ /* 0x000fc800078ec0ff */
[----:B------:R-:W-:-:S04]  /*0520*/  ISETP.NE.AND P0, PT, R9, R4, PT ;  /* 0x000000040900720c */ /* 0x000fc80003f05270 */
[----:B------:R-:W-:-:S05]  /*0530*/  SEL R5, RZ, 0x1, P0 ;  /* 0x00000001ff057807 */ /* 0x000fca0000000000 */
[----:B------:R-:W-:Y:S01]  /*0540*/  STG.E desc[UR4][R2.64], R5 ;  /* 0x0000000502007986 */ /* 0x000fe2000c101904 */
[----:B------:R-:W-:Y:S05]  /*0550*/  EXIT ;  /* 0x000000000000794d */ /* 0x000fea0003800000 */
.L_x_6:
[----:B------:R-:W-:-:S00]  /*0560*/  BRA `(.L_x_6) ;  /* 0xfffffffc00fc7947 */ /* 0x000fc0000383ffff */
[----:B------:R-:W-:-:S00]  /*0570*/  NOP ;  /* 0x0000000000007918 */ /* 0x000fc00000000000 */
        /* <DEDUP_REMOVED lines=8> */
.L_x_7:


//--------------------- .nv.shared.reserved.0     --------------------------
	.section	.nv.shared.reserved.0,"aw",@nobits
	.weak		__nv_reservedSMEM_offset_0_alias
	.size		__nv_reservedSMEM_offset_0_alias, 0, 64
	.other		__nv_reservedSMEM_offset_0_alias,@"STO_CUDA_RESERVED_SHARED STV_DEFAULT"
__nv_reservedSMEM_offset_0_alias:
	.zero		0
	.zero		64


//--------------------- .nv.constant0._Z13stepBoardCudaPiS_ --------------------------
	.section	.nv.constant0._Z13stepBoardCudaPiS_,"a",@progbits
	.sectionflags	@""
	.align	4
.nv.constant0._Z13stepBoardCudaPiS_:
	.zero		912


//--------------------- SYMBOLS --------------------------

	.type		.nv.reservedSmem.offset0,@object
	.size		.nv.reservedSmem.offset0,0x4
